//
// Generated by NVIDIA NVVM Compiler
//
// Compiler Build ID: CL-36424714
// Cuda compilation tools, release 13.0, V13.0.88
// Based on NVVM 20.0.0
//

.version 9.0
.target sm_100
.address_size 64

	// .globl	default_function_kernel_2

.visible .entry default_function_kernel_2(
	.param .u64 .ptr .align 1 default_function_kernel_2_param_0,
	.param .u64 .ptr .align 1 default_function_kernel_2_param_1
)
.maxntid 8
{
	.reg .b32 	%r<5>;
	.reg .b32 	%f<4>;
	.reg .b64 	%rd<8>;

	ld.param.u64 	%rd1, [default_function_kernel_2_param_0];
	ld.param.u64 	%rd2, [default_function_kernel_2_param_1];
	cvta.to.global.u64 	%rd3, %rd1;
	cvta.to.global.u64 	%rd4, %rd2;
	mov.u32 	%r1, %ctaid.x;
	shl.b32 	%r2, %r1, 3;
	mov.u32 	%r3, %tid.x;
	or.b32  	%r4, %r2, %r3;
	mul.wide.u32 	%rd5, %r4, 4;
	add.s64 	%rd6, %rd4, %rd5;
	ld.global.nc.f32 	%f1, [%rd6];
	sin.approx.f32 	%f2, %f1;
	cos.approx.f32 	%f3, %f2;
	add.s64 	%rd7, %rd3, %rd5;
	st.global.f32 	[%rd7], %f3;
	ret;

}
	// .globl	default_function_kernel
.visible .entry default_function_kernel(
	.param .u64 .ptr .align 1 default_function_kernel_param_0,
	.param .u64 .ptr .align 1 default_function_kernel_param_1
)
.maxntid 8
{
	.reg .pred 	%p<4>;
	.reg .b32 	%r<5>;
	.reg .b32 	%f<23>;
	.reg .b64 	%rd<8>;

	ld.param.u64 	%rd1, [default_function_kernel_param_0];
	ld.param.u64 	%rd2, [default_function_kernel_param_1];
	cvta.to.global.u64 	%rd3, %rd1;
	cvta.to.global.u64 	%rd4, %rd2;
	mov.u32 	%r1, %ctaid.x;
	shl.b32 	%r2, %r1, 3;
	mov.u32 	%r3, %tid.x;
	or.b32  	%r4, %r2, %r3;
	mul.wide.u32 	%rd5, %r4, 4;
	add.s64 	%rd6, %rd4, %rd5;
	ld.global.nc.f32 	%f1, [%rd6];
	abs.f32 	%f2, %f1;
	fma.rn.f32 	%f3, %f2, 0fBF000000, 0f3F000000;
	rsqrt.approx.ftz.f32 	%f4, %f3;
	mul.f32 	%f5, %f4, %f3;
	mul.f32 	%f6, %f4, 0fBF000000;
	fma.rn.f32 	%f7, %f5, %f6, 0f3F000000;
	fma.rn.f32 	%f8, %f5, %f7, %f5;
	setp.eq.f32 	%p1, %f2, 0f3F800000;
	selp.f32 	%f9, 0f00000000, %f8, %p1;
	setp.gt.f32 	%p2, %f2, 0f3F0F5C29;
	selp.f32 	%f10, %f9, %f2, %p2;
	mul.f32 	%f11, %f10, %f10;
	fma.rn.f32 	%f12, %f11, 0f3D4DD2F7, 0f3C99CA97;
	fma.rn.f32 	%f13, %f12, %f11, 0f3D3F90E8;
	fma.rn.f32 	%f14, %f13, %f11, 0f3D993CCF;
	fma.rn.f32 	%f15, %f14, %f11, 0f3E2AAC04;
	mul.f32 	%f16, %f11, %f15;
	fma.rn.f32 	%f17, %f16, %f10, %f10;
	mul.f32 	%f18, %f17, 0fC0000000;
	fma.rn.f32 	%f19, 0f3F6EE581, 0f3FD774EB, %f18;
	selp.f32 	%f20, %f19, %f17, %p2;
	setp.num.f32 	%p3, %f20, %f20;
	copysign.f32 	%f21, %f1, %f20;
	selp.f32 	%f22, %f21, %f20, %p3;
	add.s64 	%rd7, %rd3, %rd5;
	st.global.f32 	[%rd7], %f22;
	ret;

}
	// .globl	default_function_kernel_1
.visible .entry default_function_kernel_1(
	.param .u64 .ptr .align 1 default_function_kernel_1_param_0,
	.param .u64 .ptr .align 1 default_function_kernel_1_param_1
)
.maxntid 4
{
	.reg .pred 	%p<3>;
	.reg .b32 	%r<5>;
	.reg .b32 	%f<22>;
	.reg .b64 	%rd<8>;

	ld.param.u64 	%rd1, [default_function_kernel_1_param_0];
	ld.param.u64 	%rd2, [default_function_kernel_1_param_1];
	cvta.to.global.u64 	%rd3, %rd1;
	cvta.to.global.u64 	%rd4, %rd2;
	mov.u32 	%r1, %ctaid.x;
	shl.b32 	%r2, %r1, 2;
	mov.u32 	%r3, %tid.x;
	or.b32  	%r4, %r2, %r3;
	mul.wide.u32 	%rd5, %r4, 4;
	add.s64 	%rd6, %rd4, %rd5;
	ld.global.nc.f32 	%f1, [%rd6];
	abs.f32 	%f2, %f1;
	setp.gt.f32 	%p1, %f2, 0f3F800000;
	rcp.approx.ftz.f32 	%f3, %f2;
	selp.f32 	%f4, %f3, %f2, %p1;
	mul.f32 	%f5, %f4, %f4;
	fma.rn.f32 	%f6, %f5, 0f3B2090AA, 0fBC6BE14F;
	fma.rn.f32 	%f7, %f6, %f5, 0f3D23397E;
	fma.rn.f32 	%f8, %f7, %f5, 0fBD948A7A;
	fma.rn.f32 	%f9, %f8, %f5, 0f3DD76B21;
	fma.rn.f32 	%f10, %f9, %f5, 0fBE111E88;
	fma.rn.f32 	%f11, %f10, %f5, 0f3E4CAF60;
	fma.rn.f32 	%f12, %f11, %f5, 0fBEAAAA27;
	mul.f32 	%f13, %f5, %f12;
	fma.rn.f32 	%f14, %f13, %f4, %f4;
	neg.f32 	%f15, %f14;
	fma.rn.f32 	%f16, 0f3F6EE581, 0f3FD774EB, %f15;
	selp.f32 	%f17, %f16, %f14, %p1;
	setp.num.f32 	%p2, %f2, %f2;
	copysign.f32 	%f18, %f1, %f17;
	selp.f32 	%f19, %f18, %f17, %p2;
	sub.f32 	%f20, %f19, %f1;
	add.f32 	%f21, %f1, %f20;
	add.s64 	%rd7, %rd3, %rd5;
	st.global.f32 	[%rd7], %f21;
	ret;

}


// ===== COMPILED SASS (sm_100) =====

	.target	sm_100

	.elftype	@"ET_EXEC"


//--------------------- .note.nv.tkinfo           --------------------------
	.section	.note.nv.tkinfo,"",@"SHT_NOTE"
	.sectionflags	@"SHF_NOTE_NV_TKINFO"
	.tkinfo
        /*0018*/ 	.word	0x00000002
        /*0030*/ 	.string	""
        /*0030*/ 	.string	"ptxas"
        /*0030*/ 	.string	"Cuda compilation tools, release 13.0, V13.0.88"
        /*0030*/ 	.string	"Build cuda_13.0.r13.0/compiler.36424714_0"
        /*0030*/ 	.string	"-arch sm_100 -m 64 "



//--------------------- .note.nv.cuinfo           --------------------------
	.section	.note.nv.cuinfo,"",@"SHT_NOTE"
	.sectionflags	@"SHF_NOTE_NV_CUINFO"
        /*0018*/ 	.short	0x0002
        /*001a*/ 	.short	0x0064
        /*001c*/ 	.short	0x0082
	.zero		2


//--------------------- .nv.info                  --------------------------
	.section	.nv.info,"",@"SHT_CUDA_INFO"
	.align	4


	//----- nvinfo : EIATTR_REGCOUNT
	.align		4
        /*0000*/ 	.byte	0x04, 0x2f
        /*0002*/ 	.short	(.L_1 - .L_0)
	.align		4
.L_0:
        /*0004*/ 	.word	index@(default_function_kernel_2)
        /*0008*/ 	.word	0x0000000c


	//----- nvinfo : EIATTR_FRAME_SIZE
	.align		4
.L_1:
        /*000c*/ 	.byte	0x04, 0x11
        /*000e*/ 	.short	(.L_3 - .L_2)
	.align		4
.L_2:
        /*0010*/ 	.word	index@(default_function_kernel_2)
        /*0014*/ 	.word	0x00000000


	//----- nvinfo : EIATTR_REGCOUNT
	.align		4
.L_3:
        /*0018*/ 	.byte	0x04, 0x2f
        /*001a*/ 	.short	(.L_5 - .L_4)
	.align		4
.L_4:
        /*001c*/ 	.word	index@(default_function_kernel)
        /*0020*/ 	.word	0x0000000c


	//----- nvinfo : EIATTR_FRAME_SIZE
	.align		4
.L_5:
        /*0024*/ 	.byte	0x04, 0x11
        /*0026*/ 	.short	(.L_7 - .L_6)
	.align		4
.L_6:
        /*0028*/ 	.word	index@(default_function_kernel)
        /*002c*/ 	.word	0x00000000


	//----- nvinfo : EIATTR_REGCOUNT
	.align		4
.L_7:
        /*0030*/ 	.byte	0x04, 0x2f
        /*0032*/ 	.short	(.L_9 - .L_8)
	.align		4
.L_8:
        /*0034*/ 	.word	index@(default_function_kernel_1)
        /*0038*/ 	.word	0x0000000c


	//----- nvinfo : EIATTR_FRAME_SIZE
	.align		4
.L_9:
        /*003c*/ 	.byte	0x04, 0x11
        /*003e*/ 	.short	(.L_11 - .L_10)
	.align		4
.L_10:
        /*0040*/ 	.word	index@(default_function_kernel_1)
        /*0044*/ 	.word	0x00000000


	//----- nvinfo : EIATTR_MIN_STACK_SIZE
	.align		4
.L_11:
        /*0048*/ 	.byte	0x04, 0x12
        /*004a*/ 	.short	(.L_13 - .L_12)
	.align		4
.L_12:
        /*004c*/ 	.word	index@(default_function_kernel_1)
        /*0050*/ 	.word	0x00000000


	//----- nvinfo : EIATTR_MIN_STACK_SIZE
	.align		4
.L_13:
        /*0054*/ 	.byte	0x04, 0x12
        /*0056*/ 	.short	(.L_15 - .L_14)
	.align		4
.L_14:
        /*0058*/ 	.word	index@(default_function_kernel)
        /*005c*/ 	.word	0x00000000


	//----- nvinfo : EIATTR_MIN_STACK_SIZE
	.align		4
.L_15:
        /*0060*/ 	.byte	0x04, 0x12
        /*0062*/ 	.short	(.L_17 - .L_16)
	.align		4
.L_16:
        /*0064*/ 	.word	index@(default_function_kernel_2)
        /*0068*/ 	.word	0x00000000
.L_17:


//--------------------- .nv.compat                --------------------------
	.section	.nv.compat,"",@"SHT_CUDA_COMPAT_INFO"
	.align	4
        /*0000*/ 	.byte	0x02, 0x09, 0x00, 0x00, 0x02, 0x02, 0x01, 0x00, 0x02, 0x05, 0x05, 0x00, 0x03, 0x07, 0x01, 0x01
        /*0010*/ 	.byte	0x02, 0x03, 0x00, 0x00, 0x02, 0x06, 0x01, 0x00, 0x04, 0x0b, 0x08, 0x00, 0x01, 0x00, 0x00, 0x00
        /*0020*/ 	.byte	0x00, 0x00, 0x00, 0x00


//--------------------- .nv.info.default_function_kernel_1 --------------------------
	.section	.nv.info.default_function_kernel_1,"",@"SHT_CUDA_INFO"
	.sectionflags	@""
	.align	4


	//----- nvinfo : EIATTR_CUDA_API_VERSION
	.align		4
        /*0000*/ 	.byte	0x04, 0x37
        /*0002*/ 	.short	(.L_19 - .L_18)
.L_18:
        /*0004*/ 	.word	0x00000082


	//----- nvinfo : EIATTR_KPARAM_INFO
	.align		4
.L_19:
        /*0008*/ 	.byte	0x04, 0x17
        /*000a*/ 	.short	(.L_21 - .L_20)
.L_20:
        /*000c*/ 	.word	0x00000000
        /*0010*/ 	.short	0x0001
        /*0012*/ 	.short	0x0008
        /*0014*/ 	.byte	0x00, 0xf5, 0x21, 0x00


	//----- nvinfo : EIATTR_KPARAM_INFO
	.align		4
.L_21:
        /*0018*/ 	.byte	0x04, 0x17
        /*001a*/ 	.short	(.L_23 - .L_22)
.L_22:
        /*001c*/ 	.word	0x00000000
        /*0020*/ 	.short	0x0000
        /*0022*/ 	.short	0x0000
        /*0024*/ 	.byte	0x00, 0xf5, 0x21, 0x00


	//----- nvinfo : EIATTR_SPARSE_MMA_MASK
	.align		4
.L_23:
        /*0028*/ 	.byte	0x03, 0x50
        /*002a*/ 	.short	0x0000


	//----- nvinfo : EIATTR_MAXREG_COUNT
	.align		4
        /*002c*/ 	.byte	0x03, 0x1b
        /*002e*/ 	.short	0x00ff


	//----- nvinfo : EIATTR_MERCURY_ISA_VERSION
	.align		4
        /*0030*/ 	.byte	0x03, 0x5f
        /*0032*/ 	.short	0x0101


	//----- nvinfo : EIATTR_VRC_CTA_INIT_COUNT
	.align		4
        /*0034*/ 	.byte	0x02, 0x4a
	.zero		1
	.zero		1


	//----- nvinfo : EIATTR_EXIT_INSTR_OFFSETS
	.align		4
        /*0038*/ 	.byte	0x04, 0x1c
        /*003a*/ 	.short	(.L_25 - .L_24)


	//   ....[0]....
.L_24:
        /*003c*/ 	.word	0x00000210


	//----- nvinfo : EIATTR_MAX_THREADS
	.align		4
.L_25:
        /*0040*/ 	.byte	0x04, 0x05
        /*0042*/ 	.short	(.L_27 - .L_26)
.L_26:
        /*0044*/ 	.word	0x00000004
        /*0048*/ 	.word	0x00000001
        /*004c*/ 	.word	0x00000001


	//----- nvinfo : EIATTR_CBANK_PARAM_SIZE
	.align		4
.L_27:
        /*0050*/ 	.byte	0x03, 0x19
        /*0052*/ 	.short	0x0010


	//----- nvinfo : EIATTR_PARAM_CBANK
	.align		4
        /*0054*/ 	.byte	0x04, 0x0a
        /*0056*/ 	.short	(.L_29 - .L_28)
	.align		4
.L_28:
        /*0058*/ 	.word	index@(.nv.constant0.default_function_kernel_1)
        /*005c*/ 	.short	0x0380
        /*005e*/ 	.short	0x0010


	//----- nvinfo : EIATTR_SW_WAR
	.align		4
.L_29:
        /*0060*/ 	.byte	0x04, 0x36
        /*0062*/ 	.short	(.L_31 - .L_30)
.L_30:
        /*0064*/ 	.word	0x00000008
.L_31:


//--------------------- .nv.info.default_function_kernel --------------------------
	.section	.nv.info.default_function_kernel,"",@"SHT_CUDA_INFO"
	.sectionflags	@""
	.align	4


	//----- nvinfo : EIATTR_CUDA_API_VERSION
	.align		4
        /*0000*/ 	.byte	0x04, 0x37
        /*0002*/ 	.short	(.L_33 - .L_32)
.L_32:
        /*0004*/ 	.word	0x00000082


	//----- nvinfo : EIATTR_KPARAM_INFO
	.align		4
.L_33:
        /*0008*/ 	.byte	0x04, 0x17
        /*000a*/ 	.short	(.L_35 - .L_34)
.L_34:
        /*000c*/ 	.word	0x00000000
        /*0010*/ 	.short	0x0001
        /*0012*/ 	.short	0x0008
        /*0014*/ 	.byte	0x00, 0xf5, 0x21, 0x00


	//----- nvinfo : EIATTR_KPARAM_INFO
	.align		4
.L_35:
        /*0018*/ 	.byte	0x04, 0x17
        /*001a*/ 	.short	(.L_37 - .L_36)
.L_36:
        /*001c*/ 	.word	0x00000000
        /*0020*/ 	.short	0x0000
        /*0022*/ 	.short	0x0000
        /*0024*/ 	.byte	0x00, 0xf5, 0x21, 0x00


	//----- nvinfo : EIATTR_SPARSE_MMA_MASK
	.align		4
.L_37:
        /*0028*/ 	.byte	0x03, 0x50
        /*002a*/ 	.short	0x0000


	//----- nvinfo : EIATTR_MAXREG_COUNT
	.align		4
        /*002c*/ 	.byte	0x03, 0x1b
        /*002e*/ 	.short	0x00ff


	//----- nvinfo : EIATTR_MERCURY_ISA_VERSION
	.align		4
        /*0030*/ 	.byte	0x03, 0x5f
        /*0032*/ 	.short	0x0101


	//----- nvinfo : EIATTR_VRC_CTA_INIT_COUNT
	.align		4
        /*0034*/ 	.byte	0x02, 0x4a
	.zero		1
	.zero		1


	//----- nvinfo : EIATTR_EXIT_INSTR_OFFSETS
	.align		4
        /*0038*/ 	.byte	0x04, 0x1c
        /*003a*/ 	.short	(.L_39 - .L_38)


	//   ....[0]....
.L_38:
        /*003c*/ 	.word	0x00000250


	//----- nvinfo : EIATTR_MAX_THREADS
	.align		4
.L_39:
        /*0040*/ 	.byte	0x04, 0x05
        /*0042*/ 	.short	(.L_41 - .L_40)
.L_40:
        /*0044*/ 	.word	0x00000008
        /*0048*/ 	.word	0x00000001
        /*004c*/ 	.word	0x00000001


	//----- nvinfo : EIATTR_CBANK_PARAM_SIZE
	.align		4
.L_41:
        /*0050*/ 	.byte	0x03, 0x19
        /*0052*/ 	.short	0x0010


	//----- nvinfo : EIATTR_PARAM_CBANK
	.align		4
        /*0054*/ 	.byte	0x04, 0x0a
        /*0056*/ 	.short	(.L_43 - .L_42)
	.align		4
.L_42:
        /*0058*/ 	.word	index@(.nv.constant0.default_function_kernel)
        /*005c*/ 	.short	0x0380
        /*005e*/ 	.short	0x0010


	//----- nvinfo : EIATTR_SW_WAR
	.align		4
.L_43:
        /*0060*/ 	.byte	0x04, 0x36
        /*0062*/ 	.short	(.L_45 - .L_44)
.L_44:
        /*0064*/ 	.word	0x00000008
.L_45:


//--------------------- .nv.info.default_function_kernel_2 --------------------------
	.section	.nv.info.default_function_kernel_2,"",@"SHT_CUDA_INFO"
	.sectionflags	@""
	.align	4


	//----- nvinfo : EIATTR_CUDA_API_VERSION
	.align		4
        /*0000*/ 	.byte	0x04, 0x37
        /*0002*/ 	.short	(.L_47 - .L_46)
.L_46:
        /*0004*/ 	.word	0x00000082


	//----- nvinfo : EIATTR_KPARAM_INFO
	.align		4
.L_47:
        /*0008*/ 	.byte	0x04, 0x17
        /*000a*/ 	.short	(.L_49 - .L_48)
.L_48:
        /*000c*/ 	.word	0x00000000
        /*0010*/ 	.short	0x0001
        /*0012*/ 	.short	0x0008
        /*0014*/ 	.byte	0x00, 0xf5, 0x21, 0x00


	//----- nvinfo : EIATTR_KPARAM_INFO
	.align		4
.L_49:
        /*0018*/ 	.byte	0x04, 0x17
        /*001a*/ 	.short	(.L_51 - .L_50)
.L_50:
        /*001c*/ 	.word	0x00000000
        /*0020*/ 	.short	0x0000
        /*0022*/ 	.short	0x0000
        /*0024*/ 	.byte	0x00, 0xf5, 0x21, 0x00


	//----- nvinfo : EIATTR_SPARSE_MMA_MASK
	.align		4
.L_51:
        /*0028*/ 	.byte	0x03, 0x50
        /*002a*/ 	.short	0x0000


	//----- nvinfo : EIATTR_MAXREG_COUNT
	.align		4
        /*002c*/ 	.byte	0x03, 0x1b
        /*002e*/ 	.short	0x00ff


	//----- nvinfo : EIATTR_MERCURY_ISA_VERSION
	.align		4
        /*0030*/ 	.byte	0x03, 0x5f
        /*0032*/ 	.short	0x0101


	//----- nvinfo : EIATTR_VRC_CTA_INIT_COUNT
	.align		4
        /*0034*/ 	.byte	0x02, 0x4a
	.zero		1
	.zero		1


	//----- nvinfo : EIATTR_EXIT_INSTR_OFFSETS
	.align		4
        /*0038*/ 	.byte	0x04, 0x1c
        /*003a*/ 	.short	(.L_53 - .L_52)


	//   ....[0]....
.L_52:
        /*003c*/ 	.word	0x00000100


	//----- nvinfo : EIATTR_MAX_THREADS
	.align		4
.L_53:
        /*0040*/ 	.byte	0x04, 0x05
        /*0042*/ 	.short	(.L_55 - .L_54)
.L_54:
        /*0044*/ 	.word	0x00000008
        /*0048*/ 	.word	0x00000001
        /*004c*/ 	.word	0x00000001


	//----- nvinfo : EIATTR_CBANK_PARAM_SIZE
	.align		4
.L_55:
        /*0050*/ 	.byte	0x03, 0x19
        /*0052*/ 	.short	0x0010


	//----- nvinfo : EIATTR_PARAM_CBANK
	.align		4
        /*0054*/ 	.byte	0x04, 0x0a
        /*0056*/ 	.short	(.L_57 - .L_56)
	.align		4
.L_56:
        /*0058*/ 	.word	index@(.nv.constant0.default_function_kernel_2)
        /*005c*/ 	.short	0x0380
        /*005e*/ 	.short	0x0010


	//----- nvinfo : EIATTR_SW_WAR
	.align		4
.L_57:
        /*0060*/ 	.byte	0x04, 0x36
        /*0062*/ 	.short	(.L_59 - .L_58)
.L_58:
        /*0064*/ 	.word	0x00000008
.L_59:


//--------------------- .nv.callgraph             --------------------------
	.section	.nv.callgraph,"",@"SHT_CUDA_CALLGRAPH"
	.align	4
	.sectionentsize	8
	.align		4
        /*0000*/ 	.word	0x00000000
	.align		4
        /*0004*/ 	.word	0xffffffff
	.align		4
        /*0008*/ 	.word	0x00000000
	.align		4
        /*000c*/ 	.word	0xfffffffe
	.align		4
        /*0010*/ 	.word	0x00000000
	.align		4
        /*0014*/ 	.word	0xfffffffd
	.align		4
        /*0018*/ 	.word	0x00000000
	.align		4
        /*001c*/ 	.word	0xfffffffc


//--------------------- .text.default_function_kernel_1 --------------------------
	.section	.text.default_function_kernel_1,"ax",@progbits
	.align	128
        .global         default_function_kernel_1
        .type           default_function_kernel_1,@function
        .size           default_function_kernel_1,(.L_x_3 - default_function_kernel_1)
        .other          default_function_kernel_1,@"STO_CUDA_ENTRY STV_DEFAULT"
default_function_kernel_1:
.text.default_function_kernel_1:
[----:B------:R-:W-:Y:S01]  /*0000*/  LDC R1, c[0x0][0x37c] ;  /* 0x0000df00ff017b82 */ /* 0x000fe20000000800 */
[----:B------:R-:W0:Y:S07]  /*0010*/  S2R R5, SR_TID.X ;  /* 0x0000000000057919 */ /* 0x000e2e0000002100 */
[----:B------:R-:W1:Y:S01]  /*0020*/  S2UR UR4, SR_CTAID.X ;  /* 0x00000000000479c3 */ /* 0x000e620000002500 */
[----:B------:R-:W2:Y:S07]  /*0030*/  LDCU.64 UR6, c[0x0][0x358] ;  /* 0x00006b00ff0677ac */ /* 0x000eae0008000a00 */
[----:B------:R-:W3:Y:S01]  /*0040*/  LDC.64 R2, c[0x0][0x388] ;  /* 0x0000e200ff027b82 */ /* 0x000ee20000000a00 */
[----:B-1----:R-:W-:-:S06]  /*0050*/  USHF.L.U32 UR4, UR4, 0x2, URZ ;  /* 0x0000000204047899 */ /* 0x002fcc00080006ff */
[----:B0-----:R-:W-:-:S05]  /*0060*/  LOP3.LUT R5, R5, UR4, RZ, 0xfc, !PT ;  /* 0x0000000405057c12 */ /* 0x001fca000f8efcff */
[----:B---3--:R-:W-:-:S05]  /*0070*/  IMAD.WIDE.U32 R2, R5, 0x4, R2 ;  /* 0x0000000405027825 */ /* 0x008fca00078e0002 */
[----:B--2---:R0:W2:Y:S01]  /*0080*/  LDG.E.CONSTANT R0, desc[UR6][R2.64] ;  /* 0x0000000602007981 */ /* 0x0040a2000c1e9900 */
[----:B------:R-:W-:Y:S01]  /*0090*/  HFMA2 R9, -RZ, RZ, 0.890625, -0.00056934356689453125 ;  /* 0x3b2090aaff097431 */ /* 0x000fe200000001ff */
[----:B------:R-:W-:Y:S01]  /*00a0*/  MOV R6, 0x3f6ee581 ;  /* 0x3f6ee58100067802 */ /* 0x000fe20000000f00 */
[----:B0-----:R-:W0:Y:S02]  /*00b0*/  LDC.64 R2, c[0x0][0x380] ;  /* 0x0000e000ff027b82 */ /* 0x001e240000000a00 */
[----:B0-----:R-:W-:Y:S01]  /*00c0*/  IMAD.WIDE.U32 R2, R5, 0x4, R2 ;  /* 0x0000000405027825 */ /* 0x001fe200078e0002 */
[----:B--2---:R-:W0:Y:S01]  /*00d0*/  MUFU.RCP R7, |R0| ;  /* 0x4000000000077308 */ /* 0x004e220000001000 */
[----:B------:R-:W-:-:S04]  /*00e0*/  FSETP.GT.AND P0, PT, |R0|, 1, PT ;  /* 0x3f8000000000780b */ /* 0x000fc80003f04200 */
[----:B0-----:R-:W-:-:S05]  /*00f0*/  FSEL R7, R7, |R0|, P0 ;  /* 0x4000000007077208 */ /* 0x001fca0000000000 */
[----:B------:R-:W-:-:S04]  /*0100*/  FMUL R4, R7, R7 ;  /* 0x0000000707047220 */ /* 0x000fc80000400000 */
[----:B------:R-:W-:-:S04]  /*0110*/  FFMA R9, R4, R9, -0.014396979473531246185 ;  /* 0xbc6be14f04097423 */ /* 0x000fc80000000009 */
[----:B------:R-:W-:-:S04]  /*0120*/  FFMA R9, R4, R9, 0.039849750697612762451 ;  /* 0x3d23397e04097423 */ /* 0x000fc80000000009 */
[----:B------:R-:W-:-:S04]  /*0130*/  FFMA R9, R4, R9, -0.072529748082160949707 ;  /* 0xbd948a7a04097423 */ /* 0x000fc80000000009 */
[----:B------:R-:W-:-:S04]  /*0140*/  FFMA R9, R4, R9, 0.10518480092287063599 ;  /* 0x3dd76b2104097423 */ /* 0x000fc80000000009 */
[----:B------:R-:W-:-:S04]  /*0150*/  FFMA R9, R4, R9, -0.14171802997589111328 ;  /* 0xbe111e8804097423 */ /* 0x000fc80000000009 */
[----:B------:R-:W-:-:S04]  /*0160*/  FFMA R9, R4, R9, 0.19988775253295898438 ;  /* 0x3e4caf6004097423 */ /* 0x000fc80000000009 */
[----:B------:R-:W-:-:S04]  /*0170*/  FFMA R9, R4, R9, -0.33332940936088562012 ;  /* 0xbeaaaa2704097423 */ /* 0x000fc80000000009 */
[----:B------:R-:W-:-:S04]  /*0180*/  FMUL R4, R4, R9 ;  /* 0x0000000904047220 */ /* 0x000fc80000400000 */
[----:B------:R-:W-:-:S04]  /*0190*/  FFMA R7, R7, R4, R7 ;  /* 0x0000000407077223 */ /* 0x000fc80000000007 */
[----:B------:R-:W-:Y:S01]  /*01a0*/  @P0 FFMA R7, R6, 1.6832555532455444336, -R7 ;  /* 0x3fd774eb06070823 */ /* 0x000fe20000000807 */
[----:B------:R-:W-:-:S04]  /*01b0*/  FSETP.NAN.AND P0, PT, |R0|, |R0|, PT ;  /* 0x400000000000720b */ /* 0x000fc80003f08200 */
[----:B------:R-:W-:-:S04]  /*01c0*/  LOP3.LUT R4, R7, 0x80000000, R0, 0xb8, !PT ;  /* 0x8000000007047812 */ /* 0x000fc800078eb800 */
[----:B------:R-:W-:-:S05]  /*01d0*/  FSEL R7, R4, R7, !P0 ;  /* 0x0000000704077208 */ /* 0x000fca0004000000 */
[----:B------:R-:W-:-:S04]  /*01e0*/  FADD R7, -R0, R7 ;  /* 0x0000000700077221 */ /* 0x000fc80000000100 */
[----:B------:R-:W-:-:S05]  /*01f0*/  FADD R7, R0, R7 ;  /* 0x0000000700077221 */ /* 0x000fca0000000000 */
[----:B------:R-:W-:Y:S01]  /*0200*/  STG.E desc[UR6][R2.64], R7 ;  /* 0x0000000702007986 */ /* 0x000fe2000c101906 */
[----:B------:R-:W-:Y:S05]  /*0210*/  EXIT ;  /* 0x000000000000794d */ /* 0x000fea0003800000 */
.L_x_0:
[----:B------:R-:W-:-:S00]  /*0220*/  BRA `(.L_x_0) ;  /* 0xfffffffc00fc7947 */ /* 0x000fc0000383ffff */
[----:B------:R-:W-:-:S00]  /*0230*/  NOP ;  /* 0x0000000000007918 */ /* 0x000fc00000000000 */
        /* <DEDUP_REMOVED lines=12> */
.L_x_3:


//--------------------- .text.default_function_kernel --------------------------
	.section	.text.default_function_kernel,"ax",@progbits
	.align	128
        .global         default_function_kernel
        .type           default_function_kernel,@function
        .size           default_function_kernel,(.L_x_4 - default_function_kernel)
        .other          default_function_kernel,@"STO_CUDA_ENTRY STV_DEFAULT"
default_function_kernel:
.text.default_function_kernel:
        /* <DEDUP_REMOVED lines=9> */
[----:B------:R-:W-:Y:S01]  /*0090*/  HFMA2 R7, -RZ, RZ, 1.75, 0 ;  /* 0x3f000000ff077431 */ /* 0x000fe200000001ff */
[----:B0-----:R-:W-:-:S04]  /*00a0*/  MOV R3, 0x3d4dd2f7 ;  /* 0x3d4dd2f700037802 */ /* 0x001fc80000000f00 */
[C---:B--2---:R-:W-:Y:S01]  /*00b0*/  FFMA R4, |R0|.reuse, -R7, 0.5 ;  /* 0x3f00000000047423 */ /* 0x044fe20000000a07 */
[C---:B------:R-:W-:Y:S02]  /*00c0*/  FSETP.NEU.AND P1, PT, |R0|.reuse, 1, PT ;  /* 0x3f8000000000780b */ /* 0x040fe40003f2d200 */
[----:B------:R-:W-:Y:S01]  /*00d0*/  FSETP.GT.AND P0, PT, |R0|, 0.56000000238418579102, PT ;  /* 0x3f0f5c290000780b */ /* 0x000fe20003f04200 */
[----:B------:R-:W0:Y:S02]  /*00e0*/  MUFU.RSQ R7, R4 ;  /* 0x0000000400077308 */ /* 0x000e240000001400 */
[----:B0-----:R-:W-:Y:S01]  /*00f0*/  FMUL R6, R4, R7 ;  /* 0x0000000704067220 */ /* 0x001fe20000400000 */
[----:B------:R-:W-:-:S04]  /*0100*/  FMUL R7, R7, -0.5 ;  /* 0xbf00000007077820 */ /* 0x000fc80000400000 */
[----:B------:R-:W-:-:S04]  /*0110*/  FFMA R7, R6, R7, 0.5 ;  /* 0x3f00000006077423 */ /* 0x000fc80000000007 */
[----:B------:R-:W-:-:S05]  /*0120*/  FFMA R7, R6, R7, R6 ;  /* 0x0000000706077223 */ /* 0x000fca0000000006 */
[----:B------:R-:W-:-:S04]  /*0130*/  FSEL R7, R7, RZ, P1 ;  /* 0x000000ff07077208 */ /* 0x000fc80000800000 */
[----:B------:R-:W-:-:S05]  /*0140*/  FSEL R7, R7, |R0|, P0 ;  /* 0x4000000007077208 */ /* 0x000fca0000000000 */
[----:B------:R-:W-:-:S04]  /*0150*/  FMUL R6, R7, R7 ;  /* 0x0000000707067220 */ /* 0x000fc80000400000 */
[----:B------:R-:W-:-:S04]  /*0160*/  FFMA R3, R6, R3, 0.018773360177874565125 ;  /* 0x3c99ca9706037423 */ /* 0x000fc80000000003 */
[----:B------:R-:W-:-:S04]  /*0170*/  FFMA R3, R6, R3, 0.046769052743911743164 ;  /* 0x3d3f90e806037423 */ /* 0x000fc80000000003 */
[----:B------:R-:W-:-:S04]  /*0180*/  FFMA R3, R6, R3, 0.074823014438152313232 ;  /* 0x3d993ccf06037423 */ /* 0x000fc80000000003 */
[C---:B------:R-:W-:Y:S02]  /*0190*/  FFMA R9, R6.reuse, R3, 0.16667181253433227539 ;  /* 0x3e2aac0406097423 */ /* 0x040fe40000000003 */
[----:B------:R-:W0:Y:S02]  /*01a0*/  LDC.64 R2, c[0x0][0x380] ;  /* 0x0000e000ff027b82 */ /* 0x000e240000000a00 */
[----:B------:R-:W-:Y:S01]  /*01b0*/  FMUL R6, R6, R9 ;  /* 0x0000000906067220 */ /* 0x000fe20000400000 */
[----:B------:R-:W-:-:S03]  /*01c0*/  HFMA2 R9, -RZ, RZ, 1.9599609375, 20144 ;  /* 0x3fd774ebff097431 */ /* 0x000fc600000001ff */
[----:B------:R-:W-:-:S04]  /*01d0*/  FFMA R7, R7, R6, R7 ;  /* 0x0000000607077223 */ /* 0x000fc80000000007 */
[----:B------:R-:W-:-:S04]  /*01e0*/  FMUL R4, R7, -2 ;  /* 0xc000000007047820 */ /* 0x000fc80000400000 */
[----:B------:R-:W-:-:S05]  /*01f0*/  @P0 FFMA R7, R9, 0.93318945169448852539, R4 ;  /* 0x3f6ee58109070823 */ /* 0x000fca0000000004 */
[C---:B------:R-:W-:Y:S02]  /*0200*/  FSETP.NAN.AND P0, PT, R7.reuse, R7, PT ;  /* 0x000000070700720b */ /* 0x040fe40003f08000 */
[----:B------:R-:W-:Y:S01]  /*0210*/  LOP3.LUT R0, R7, 0x80000000, R0, 0xb8, !PT ;  /* 0x8000000007007812 */ /* 0x000fe200078eb800 */
[----:B0-----:R-:W-:-:S03]  /*0220*/  IMAD.WIDE.U32 R2, R5, 0x4, R2 ;  /* 0x0000000405027825 */ /* 0x001fc600078e0002 */
[----:B------:R-:W-:-:S05]  /*0230*/  FSEL R7, R0, R7, !P0 ;  /* 0x0000000700077208 */ /* 0x000fca0004000000 */
[----:B------:R-:W-:Y:S01]  /*0240*/  STG.E desc[UR6][R2.64], R7 ;  /* 0x0000000702007986 */ /* 0x000fe2000c101906 */
[----:B------:R-:W-:Y:S05]  /*0250*/  EXIT ;  /* 0x000000000000794d */ /* 0x000fea0003800000 */
.L_x_1:
        /* <DEDUP_REMOVED lines=10> */
.L_x_4:


//--------------------- .text.default_function_kernel_2 --------------------------
	.section	.text.default_function_kernel_2,"ax",@progbits
	.align	128
        .global         default_function_kernel_2
        .type           default_function_kernel_2,@function
        .size           default_function_kernel_2,(.L_x_5 - default_function_kernel_2)
        .other          default_function_kernel_2,@"STO_CUDA_ENTRY STV_DEFAULT"
default_function_kernel_2:
.text.default_function_kernel_2:
[----:B------:R-:W-:Y:S01]  /*0000*/  LDC R1, c[0x0][0x37c] ;  /* 0x0000df00ff017b82 */ /* 0x000fe20000000800 */
[----:B------:R-:W0:Y:S07]  /*0010*/  S2R R7, SR_TID.X ;  /* 0x0000000000077919 */ /* 0x000e2e0000002100 */
[----:B------:R-:W1:Y:S01]  /*0020*/  S2UR UR4, SR_CTAID.X ;  /* 0x00000000000479c3 */ /* 0x000e620000002500 */
[----:B------:R-:W2:Y:S07]  /*0030*/  LDCU.64 UR6, c[0x0][0x358] ;  /* 0x00006b00ff0677ac */ /* 0x000eae0008000a00 */
[----:B------:R-:W3:Y:S08]  /*0040*/  LDC.64 R2, c[0x0][0x388] ;  /* 0x0000e200ff027b82 */ /* 0x000ef00000000a00 */
[----:B------:R-:W4:Y:S01]  /*0050*/  LDC.64 R4, c[0x0][0x380] ;  /* 0x0000e000ff047b82 */ /* 0x000f220000000a00 */
[----:B-1----:R-:W-:-:S06]  /*0060*/  USHF.L.U32 UR4, UR4, 0x3, URZ ;  /* 0x0000000304047899 */ /* 0x002fcc00080006ff */
[----:B0-----:R-:W-:-:S05]  /*0070*/  LOP3.LUT R7, R7, UR4, RZ, 0xfc, !PT ;  /* 0x0000000407077c12 */ /* 0x001fca000f8efcff */
[----:B---3--:R-:W-:-:S06]  /*0080*/  IMAD.WIDE.U32 R2, R7, 0x4, R2 ;  /* 0x0000000407027825 */ /* 0x008fcc00078e0002 */
[----:B--2---:R-:W2:Y:S01]  /*0090*/  LDG.E.CONSTANT R2, desc[UR6][R2.64] ;  /* 0x0000000602027981 */ /* 0x004ea2000c1e9900 */
[----:B----4-:R-:W-:-:S04]  /*00a0*/  IMAD.WIDE.U32 R4, R7, 0x4, R4 ;  /* 0x0000000407047825 */ /* 0x010fc800078e0004 */
[----:B--2---:R-:W-:-:S06]  /*00b0*/  FMUL.RZ R0, R2, 0.15915493667125701904 ;  /* 0x3e22f98302007820 */ /* 0x004fcc000040c000 */
[----:B------:R-:W0:Y:S02]  /*00c0*/  MUFU.SIN R0, R0 ;  /* 0x0000000000007308 */ /* 0x000e240000000400 */
[----:B0-----:R-:W-:-:S06]  /*00d0*/  FMUL.RZ R9, R0, 0.15915493667125701904 ;  /* 0x3e22f98300097820 */ /* 0x001fcc000040c000 */
[----:B------:R-:W0:Y:S02]  /*00e0*/  MUFU.COS R9, R9 ;  /* 0x0000000900097308 */ /* 0x000e240000000000 */
[----:B0-----:R-:W-:Y:S01]  /*00f0*/  STG.E desc[UR6][R4.64], R9 ;  /* 0x0000000904007986 */ /* 0x001fe2000c101906 */
[----:B------:R-:W-:Y:S05]  /*0100*/  EXIT ;  /* 0x000000000000794d */ /* 0x000fea0003800000 */
.L_x_2:
        /* <DEDUP_REMOVED lines=15> */
.L_x_5:


//--------------------- .nv.shared.reserved.0     --------------------------
	.section	.nv.shared.reserved.0,"aw",@nobits
	.weak		__nv_reservedSMEM_offset_0_alias
	.size		__nv_reservedSMEM_offset_0_alias, 0, 64
	.other		__nv_reservedSMEM_offset_0_alias,@"STO_CUDA_RESERVED_SHARED STV_DEFAULT"
__nv_reservedSMEM_offset_0_alias:
	.zero		0
	.zero		64


//--------------------- .nv.constant0.default_function_kernel_1 --------------------------
	.section	.nv.constant0.default_function_kernel_1,"a",@progbits
	.sectionflags	@""
	.align	4
.nv.constant0.default_function_kernel_1:
	.zero		912


//--------------------- .nv.constant0.default_function_kernel --------------------------
	.section	.nv.constant0.default_function_kernel,"a",@progbits
	.sectionflags	@""
	.align	4
.nv.constant0.default_function_kernel:
	.zero		912


//--------------------- .nv.constant0.default_function_kernel_2 --------------------------
	.section	.nv.constant0.default_function_kernel_2,"a",@progbits
	.sectionflags	@""
	.align	4
.nv.constant0.default_function_kernel_2:
	.zero		912


//--------------------- SYMBOLS --------------------------

	.type		.nv.reservedSmem.offset0,@object
	.size		.nv.reservedSmem.offset0,0x4
